//
// Generated by NVIDIA NVVM Compiler
//
// Compiler Build ID: CL-36424714
// Cuda compilation tools, release 13.0, V13.0.88
// Based on NVVM 20.0.0
//

.version 9.0
.target sm_100
.address_size 64

	// .globl	_Z22ahoCorasickParallelGPUPKciPi
.global .align 4 .b8 d_gotoFn[160000];
.global .align 4 .b8 d_output[40000];

.visible .entry _Z22ahoCorasickParallelGPUPKciPi(
	.param .u64 .ptr .align 1 _Z22ahoCorasickParallelGPUPKciPi_param_0,
	.param .u32 _Z22ahoCorasickParallelGPUPKciPi_param_1,
	.param .u64 .ptr .align 1 _Z22ahoCorasickParallelGPUPKciPi_param_2
)
{
	.reg .pred 	%p<17>;
	.reg .b16 	%rs<2>;
	.reg .b32 	%r<15>;
	.reg .b64 	%rd<24>;

	ld.param.u64 	%rd4, [_Z22ahoCorasickParallelGPUPKciPi_param_0];
	ld.param.u32 	%r7, [_Z22ahoCorasickParallelGPUPKciPi_param_1];
	ld.param.u64 	%rd5, [_Z22ahoCorasickParallelGPUPKciPi_param_2];
	mov.u32 	%r8, %ctaid.x;
	mov.u32 	%r9, %ntid.x;
	mov.u32 	%r10, %tid.x;
	mad.lo.s32 	%r13, %r8, %r9, %r10;
	setp.ge.s32 	%p2, %r13, %r7;
	@%p2 bra 	$L__BB0_15;
	cvta.to.global.u64 	%rd6, %rd5;
	mul.wide.s32 	%rd7, %r13, 4;
	add.s64 	%rd1, %rd6, %rd7;
	cvta.to.global.u64 	%rd2, %rd4;
	mov.b32 	%r14, 0;
	mov.u64 	%rd16, d_gotoFn;
	mov.u64 	%rd21, d_output;
$L__BB0_2:
	cvt.s64.s32 	%rd9, %r13;
	add.s64 	%rd10, %rd2, %rd9;
	ld.global.u8 	%rs1, [%rd10];
	mov.b64 	%rd23, 0;
	mov.pred 	%p16, 0;
	setp.gt.s16 	%p4, %rs1, 70;
	@%p4 bra 	$L__BB0_6;
	setp.eq.s16 	%p7, %rs1, 65;
	@%p7 bra 	$L__BB0_10;
	setp.eq.s16 	%p8, %rs1, 67;
	@%p8 bra 	$L__BB0_5;
	bra.uni 	$L__BB0_9;
$L__BB0_5:
	mov.b64 	%rd23, 1;
	bra.uni 	$L__BB0_10;
$L__BB0_6:
	setp.eq.s16 	%p5, %rs1, 71;
	@%p5 bra 	$L__BB0_16;
	setp.eq.s16 	%p6, %rs1, 84;
	@%p6 bra 	$L__BB0_8;
	bra.uni 	$L__BB0_9;
$L__BB0_8:
	mov.b64 	%rd23, 3;
	bra.uni 	$L__BB0_10;
$L__BB0_9:
	mov.b64 	%rd23, 4294967295;
	mov.pred 	%p16, -1;
$L__BB0_10:
	@%p16 bra 	$L__BB0_15;
	mul.wide.s32 	%rd15, %r14, 16;
	add.s64 	%rd17, %rd16, %rd15;
	shl.b64 	%rd18, %rd23, 2;
	add.s64 	%rd19, %rd17, %rd18;
	ld.global.u32 	%r14, [%rd19];
	setp.eq.s32 	%p13, %r14, -1;
	@%p13 bra 	$L__BB0_15;
	mul.wide.s32 	%rd20, %r14, 4;
	add.s64 	%rd22, %rd21, %rd20;
	ld.global.u32 	%r5, [%rd22];
	setp.lt.s32 	%p14, %r5, 1;
	@%p14 bra 	$L__BB0_14;
	atom.global.add.u32 	%r12, [%rd1], %r5;
$L__BB0_14:
	add.s32 	%r13, %r13, 1;
	setp.lt.s32 	%p15, %r13, %r7;
	@%p15 bra 	$L__BB0_2;
$L__BB0_15:
	ret;
$L__BB0_16:
	mov.b64 	%rd23, 2;
	bra.uni 	$L__BB0_10;

}


// ===== COMPILED SASS (sm_100) =====

	.target	sm_100

	.elftype	@"ET_EXEC"


//--------------------- .note.nv.tkinfo           --------------------------
	.section	.note.nv.tkinfo,"",@"SHT_NOTE"
	.sectionflags	@"SHF_NOTE_NV_TKINFO"
	.tkinfo
        /*0018*/ 	.word	0x00000002
        /*0030*/ 	.string	""
        /*0030*/ 	.string	"ptxas"
        /*0030*/ 	.string	"Cuda compilation tools, release 13.0, V13.0.88"
        /*0030*/ 	.string	"Build cuda_13.0.r13.0/compiler.36424714_0"
        /*0030*/ 	.string	"-arch sm_100 -m 64 "



//--------------------- .note.nv.cuinfo           --------------------------
	.section	.note.nv.cuinfo,"",@"SHT_NOTE"
	.sectionflags	@"SHF_NOTE_NV_CUINFO"
        /*0018*/ 	.short	0x0002
        /*001a*/ 	.short	0x0064
        /*001c*/ 	.short	0x0082
	.zero		2


//--------------------- .nv.info                  --------------------------
	.section	.nv.info,"",@"SHT_CUDA_INFO"
	.align	4


	//----- nvinfo : EIATTR_REGCOUNT
	.align		4
        /*0000*/ 	.byte	0x04, 0x2f
        /*0002*/ 	.short	(.L_3 - .L_2)
	.align		4
.L_2:
        /*0004*/ 	.word	index@(_Z22ahoCorasickParallelGPUPKciPi)
        /*0008*/ 	.word	0x00000010


	//----- nvinfo : EIATTR_FRAME_SIZE
	.align		4
.L_3:
        /*000c*/ 	.byte	0x04, 0x11
        /*000e*/ 	.short	(.L_5 - .L_4)
	.align		4
.L_4:
        /*0010*/ 	.word	index@(_Z22ahoCorasickParallelGPUPKciPi)
        /*0014*/ 	.word	0x00000000


	//----- nvinfo : EIATTR_MIN_STACK_SIZE
	.align		4
.L_5:
        /*0018*/ 	.byte	0x04, 0x12
        /*001a*/ 	.short	(.L_7 - .L_6)
	.align		4
.L_6:
        /*001c*/ 	.word	index@(_Z22ahoCorasickParallelGPUPKciPi)
        /*0020*/ 	.word	0x00000000
.L_7:


//--------------------- .nv.compat                --------------------------
	.section	.nv.compat,"",@"SHT_CUDA_COMPAT_INFO"
	.align	4
        /*0000*/ 	.byte	0x02, 0x09, 0x00, 0x00, 0x02, 0x02, 0x01, 0x00, 0x02, 0x05, 0x05, 0x00, 0x03, 0x07, 0x01, 0x01
        /*0010*/ 	.byte	0x02, 0x03, 0x00, 0x00, 0x02, 0x06, 0x01, 0x00, 0x04, 0x0b, 0x08, 0x00, 0x09, 0x00, 0x00, 0x00
        /*0020*/ 	.byte	0x00, 0x00, 0x00, 0x00


//--------------------- .nv.info._Z22ahoCorasickParallelGPUPKciPi --------------------------
	.section	.nv.info._Z22ahoCorasickParallelGPUPKciPi,"",@"SHT_CUDA_INFO"
	.sectionflags	@""
	.align	4


	//----- nvinfo : EIATTR_CUDA_API_VERSION
	.align		4
        /*0000*/ 	.byte	0x04, 0x37
        /*0002*/ 	.short	(.L_9 - .L_8)
.L_8:
        /*0004*/ 	.word	0x00000082


	//----- nvinfo : EIATTR_KPARAM_INFO
	.align		4
.L_9:
        /*0008*/ 	.byte	0x04, 0x17
        /*000a*/ 	.short	(.L_11 - .L_10)
.L_10:
        /*000c*/ 	.word	0x00000000
        /*0010*/ 	.short	0x0002
        /*0012*/ 	.short	0x0010
        /*0014*/ 	.byte	0x00, 0xf5, 0x21, 0x00


	//----- nvinfo : EIATTR_KPARAM_INFO
	.align		4
.L_11:
        /*0018*/ 	.byte	0x04, 0x17
        /*001a*/ 	.short	(.L_13 - .L_12)
.L_12:
        /*001c*/ 	.word	0x00000000
        /*0020*/ 	.short	0x0001
        /*0022*/ 	.short	0x0008
        /*0024*/ 	.byte	0x00, 0xf0, 0x11, 0x00


	//----- nvinfo : EIATTR_KPARAM_INFO
	.align		4
.L_13:
        /*0028*/ 	.byte	0x04, 0x17
        /*002a*/ 	.short	(.L_15 - .L_14)
.L_14:
        /*002c*/ 	.word	0x00000000
        /*0030*/ 	.short	0x0000
        /*0032*/ 	.short	0x0000
        /*0034*/ 	.byte	0x00, 0xf5, 0x21, 0x00


	//----- nvinfo : EIATTR_SPARSE_MMA_MASK
	.align		4
.L_15:
        /*0038*/ 	.byte	0x03, 0x50
        /*003a*/ 	.short	0x0000


	//----- nvinfo : EIATTR_MAXREG_COUNT
	.align		4
        /*003c*/ 	.byte	0x03, 0x1b
        /*003e*/ 	.short	0x00ff


	//----- nvinfo : EIATTR_MERCURY_ISA_VERSION
	.align		4
        /*0040*/ 	.byte	0x03, 0x5f
        /*0042*/ 	.short	0x0101


	//----- nvinfo : EIATTR_VRC_CTA_INIT_COUNT
	.align		4
        /*0044*/ 	.byte	0x02, 0x4a
	.zero		1
	.zero		1


	//----- nvinfo : EIATTR_EXIT_INSTR_OFFSETS
	.align		4
        /*0048*/ 	.byte	0x04, 0x1c
        /*004a*/ 	.short	(.L_17 - .L_16)


	//   ....[0]....
.L_16:
        /*004c*/ 	.word	0x00000070


	//   ....[1]....
        /*0050*/ 	.word	0x000002b0


	//   ....[2]....
        /*0054*/ 	.word	0x00000310


	//   ....[3]....
        /*0058*/ 	.word	0x000003a0


	//----- nvinfo : EIATTR_CRS_STACK_SIZE
	.align		4
.L_17:
        /*005c*/ 	.byte	0x04, 0x1e
        /*005e*/ 	.short	(.L_19 - .L_18)
.L_18:
        /*0060*/ 	.word	0x00000000


	//----- nvinfo : EIATTR_CBANK_PARAM_SIZE
	.align		4
.L_19:
        /*0064*/ 	.byte	0x03, 0x19
        /*0066*/ 	.short	0x0018


	//----- nvinfo : EIATTR_PARAM_CBANK
	.align		4
        /*0068*/ 	.byte	0x04, 0x0a
        /*006a*/ 	.short	(.L_21 - .L_20)
	.align		4
.L_20:
        /*006c*/ 	.word	index@(.nv.constant0._Z22ahoCorasickParallelGPUPKciPi)
        /*0070*/ 	.short	0x0380
        /*0072*/ 	.short	0x0018


	//----- nvinfo : EIATTR_SW_WAR
	.align		4
.L_21:
        /*0074*/ 	.byte	0x04, 0x36
        /*0076*/ 	.short	(.L_23 - .L_22)
.L_22:
        /*0078*/ 	.word	0x00000008
.L_23:


//--------------------- .nv.callgraph             --------------------------
	.section	.nv.callgraph,"",@"SHT_CUDA_CALLGRAPH"
	.align	4
	.sectionentsize	8
	.align		4
        /*0000*/ 	.word	0x00000000
	.align		4
        /*0004*/ 	.word	0xffffffff
	.align		4
        /*0008*/ 	.word	0x00000000
	.align		4
        /*000c*/ 	.word	0xfffffffe
	.align		4
        /*0010*/ 	.word	0x00000000
	.align		4
        /*0014*/ 	.word	0xfffffffd
	.align		4
        /*0018*/ 	.word	0x00000000
	.align		4
        /*001c*/ 	.word	0xfffffffc


//--------------------- .nv.constant4             --------------------------
	.section	.nv.constant4,"a",@progbits
	.align	8
	.align		8
.nv.constant4:
        /*0000*/ 	.dword	d_gotoFn
	.align		8
        /*0008*/ 	.dword	d_output


//--------------------- .text._Z22ahoCorasickParallelGPUPKciPi --------------------------
	.section	.text._Z22ahoCorasickParallelGPUPKciPi,"ax",@progbits
	.align	128
        .global         _Z22ahoCorasickParallelGPUPKciPi
        .type           _Z22ahoCorasickParallelGPUPKciPi,@function
        .size           _Z22ahoCorasickParallelGPUPKciPi,(.L_x_9 - _Z22ahoCorasickParallelGPUPKciPi)
        .other          _Z22ahoCorasickParallelGPUPKciPi,@"STO_CUDA_ENTRY STV_DEFAULT"
_Z22ahoCorasickParallelGPUPKciPi:
.text._Z22ahoCorasickParallelGPUPKciPi:
[----:B------:R-:W-:Y:S01]  /*0000*/  LDC R1, c[0x0][0x37c] ;  /* 0x0000df00ff017b82 */ /* 0x000fe20000000800 */
[----:B------:R-:W0:Y:S07]  /*0010*/  S2R R3, SR_TID.X ;  /* 0x0000000000037919 */ /* 0x000e2e0000002100 */
[----:B------:R-:W0:Y:S01]  /*0020*/  S2UR UR4, SR_CTAID.X ;  /* 0x00000000000479c3 */ /* 0x000e220000002500 */
[----:B------:R-:W1:Y:S07]  /*0030*/  LDCU UR5, c[0x0][0x388] ;  /* 0x00007100ff0577ac */ /* 0x000e6e0008000800 */
[----:B------:R-:W0:Y:S02]  /*0040*/  LDC R0, c[0x0][0x360] ;  /* 0x0000d800ff007b82 */ /* 0x000e240000000800 */
[----:B0-----:R-:W-:-:S05]  /*0050*/  IMAD R0, R0, UR4, R3 ;  /* 0x0000000400007c24 */ /* 0x001fca000f8e0203 */
[----:B-1----:R-:W-:-:S13]  /*0060*/  ISETP.GE.AND P0, PT, R0, UR5, PT ;  /* 0x0000000500007c0c */ /* 0x002fda000bf06270 */
[----:B------:R-:W-:Y:S05]  /*0070*/  @P0 EXIT ;  /* 0x000000000000094d */ /* 0x000fea0003800000 */
[----:B------:R-:W0:Y:S01]  /*0080*/  LDC.64 R6, c[0x0][0x390] ;  /* 0x0000e400ff067b82 */ /* 0x000e220000000a00 */
[----:B------:R-:W-:Y:S01]  /*0090*/  IMAD.MOV.U32 R11, RZ, RZ, RZ ;  /* 0x000000ffff0b7224 */ /* 0x000fe200078e00ff */
[----:B------:R-:W1:Y:S01]  /*00a0*/  LDCU.64 UR4, c[0x0][0x358] ;  /* 0x00006b00ff0477ac */ /* 0x000e620008000a00 */
[----:B------:R-:W2:Y:S05]  /*00b0*/  LDCU UR8, c[0x0][0x388] ;  /* 0x00007100ff0877ac */ /* 0x000eaa0008000800 */
[----:B------:R-:W3:Y:S01]  /*00c0*/  LDC.64 R4, c[0x4][RZ] ;  /* 0x01000000ff047b82 */ /* 0x000ee20000000a00 */
[----:B------:R-:W4:Y:S07]  /*00d0*/  LDCU.64 UR6, c[0x0][0x380] ;  /* 0x00007000ff0677ac */ /* 0x000f2e0008000a00 */
[----:B------:R-:W1:Y:S01]  /*00e0*/  LDC.64 R2, c[0x4][0x8] ;  /* 0x01000200ff027b82 */ /* 0x000e620000000a00 */
[----:B0-2-4-:R-:W-:-:S07]  /*00f0*/  IMAD.WIDE R8, R0, 0x4, R6 ;  /* 0x0000000400087825 */ /* 0x015fce00078e0206 */
.L_x_7:
[----:B------:R-:W-:-:S04]  /*0100*/  IADD3 R6, P0, PT, R0, UR6, RZ ;  /* 0x0000000600067c10 */ /* 0x000fc8000ff1e0ff */
[----:B0-----:R-:W-:-:S05]  /*0110*/  LEA.HI.X.SX32 R7, R0, UR7, 0x1, P0 ;  /* 0x0000000700077c11 */ /* 0x001fca00080f0eff */
[----:B-1----:R-:W2:Y:S01]  /*0120*/  LDG.E.U8 R6, desc[UR4][R6.64] ;  /* 0x0000000406067981 */ /* 0x002ea2000c1e1100 */
[----:B------:R-:W-:Y:S01]  /*0130*/  VIADD R0, R0, 0x1 ;  /* 0x0000000100007836 */ /* 0x000fe20000000000 */
[----:B------:R-:W-:Y:S01]  /*0140*/  BSSY.RECONVERGENT B0, `(.L_x_0) ;  /* 0x0000016000007945 */ /* 0x000fe20003800200 */
[----:B------:R-:W-:Y:S01]  /*0150*/  PLOP3.LUT P0, PT, PT, PT, PT, 0x8, 0x80 ;  /* 0x000000000080781c */ /* 0x000fe20003f0e170 */
[----:B------:R-:W-:Y:S02]  /*0160*/  IMAD.MOV.U32 R10, RZ, RZ, RZ ;  /* 0x000000ffff0a7224 */ /* 0x000fe400078e00ff */
[----:B------:R-:W-:Y:S02]  /*0170*/  ISETP.GE.AND P1, PT, R0, UR8, PT ;  /* 0x0000000800007c0c */ /* 0x000fe4000bf26270 */
[----:B--2---:R-:W-:-:S13]  /*0180*/  ISETP.GT.AND P2, PT, R6, 0x46, PT ;  /* 0x000000460600780c */ /* 0x004fda0003f44270 */
[----:B------:R-:W-:Y:S05]  /*0190*/  @P2 BRA `(.L_x_1) ;  /* 0x00000000001c2947 */ /* 0x000fea0003800000 */
[----:B------:R-:W-:Y:S01]  /*01a0*/  ISETP.NE.AND P2, PT, R6, 0x41, PT ;  /* 0x000000410600780c */ /* 0x000fe20003f45270 */
[----:B------:R-:W-:-:S12]  /*01b0*/  IMAD.MOV.U32 R13, RZ, RZ, RZ ;  /* 0x000000ffff0d7224 */ /* 0x000fd800078e00ff */
[----:B------:R-:W-:Y:S05]  /*01c0*/  @!P2 BRA `(.L_x_2) ;  /* 0x000000000034a947 */ /* 0x000fea0003800000 */
[----:B------:R-:W-:-:S13]  /*01d0*/  ISETP.NE.AND P2, PT, R6, 0x43, PT ;  /* 0x000000430600780c */ /* 0x000fda0003f45270 */
[----:B------:R-:W-:Y:S05]  /*01e0*/  @P2 BRA `(.L_x_3) ;  /* 0x00000000001c2947 */ /* 0x000fea0003800000 */
[----:B------:R-:W-:Y:S01]  /*01f0*/  IMAD.MOV.U32 R13, RZ, RZ, 0x1 ;  /* 0x00000001ff0d7424 */ /* 0x000fe200078e00ff */
[----:B------:R-:W-:Y:S06]  /*0200*/  BRA `(.L_x_2) ;  /* 0x0000000000247947 */ /* 0x000fec0003800000 */
.L_x_1:
[----:B------:R-:W-:-:S13]  /*0210*/  ISETP.NE.AND P2, PT, R6, 0x47, PT ;  /* 0x000000470600780c */ /* 0x000fda0003f45270 */
[----:B------:R-:W-:Y:S01]  /*0220*/  @!P2 IMAD.MOV.U32 R13, RZ, RZ, 0x2 ;  /* 0x00000002ff0da424 */ /* 0x000fe200078e00ff */
[----:B------:R-:W-:Y:S06]  /*0230*/  @!P2 BRA `(.L_x_2) ;  /* 0x000000000018a947 */ /* 0x000fec0003800000 */
[----:B------:R-:W-:-:S13]  /*0240*/  ISETP.NE.AND P2, PT, R6, 0x54, PT ;  /* 0x000000540600780c */ /* 0x000fda0003f45270 */
[----:B------:R-:W-:Y:S05]  /*0250*/  @!P2 BRA `(.L_x_4) ;  /* 0x00000000000ca947 */ /* 0x000fea0003800000 */
.L_x_3:
[----:B------:R-:W-:Y:S01]  /*0260*/  PLOP3.LUT P0, PT, PT, PT, PT, 0x80, 0x8 ;  /* 0x000000000008781c */ /* 0x000fe20003f0f070 */
[----:B------:R-:W-:Y:S01]  /*0270*/  IMAD.MOV.U32 R13, RZ, RZ, -0x1 ;  /* 0xffffffffff0d7424 */ /* 0x000fe200078e00ff */
[----:B------:R-:W-:Y:S11]  /*0280*/  BRA `(.L_x_2) ;  /* 0x0000000000047947 */ /* 0x000ff60003800000 */
.L_x_4:
[----:B------:R-:W-:-:S07]  /*0290*/  IMAD.MOV.U32 R13, RZ, RZ, 0x3 ;  /* 0x00000003ff0d7424 */ /* 0x000fce00078e00ff */
.L_x_2:
[----:B------:R-:W-:Y:S05]  /*02a0*/  BSYNC.RECONVERGENT B0 ;  /* 0x0000000000007941 */ /* 0x000fea0003800200 */
.L_x_0:
[----:B------:R-:W-:Y:S05]  /*02b0*/  @P0 EXIT ;  /* 0x000000000000094d */ /* 0x000fea0003800000 */
[----:B---3--:R-:W-:-:S03]  /*02c0*/  IMAD.WIDE R6, R11, 0x10, R4 ;  /* 0x000000100b067825 */ /* 0x008fc600078e0204 */
[----:B------:R-:W-:-:S04]  /*02d0*/  LEA R6, P0, R13, R6, 0x2 ;  /* 0x000000060d067211 */ /* 0x000fc800078010ff */
[----:B------:R-:W-:-:S05]  /*02e0*/  LEA.HI.X R7, R13, R7, R10, 0x2, P0 ;  /* 0x000000070d077211 */ /* 0x000fca00000f140a */
[----:B------:R-:W2:Y:S02]  /*02f0*/  LDG.E R11, desc[UR4][R6.64] ;  /* 0x00000004060b7981 */ /* 0x000ea4000c1e1900 */
[----:B--2---:R-:W-:-:S13]  /*0300*/  ISETP.NE.AND P0, PT, R11, -0x1, PT ;  /* 0xffffffff0b00780c */ /* 0x004fda0003f05270 */
[----:B------:R-:W-:Y:S05]  /*0310*/  @!P0 EXIT ;  /* 0x000000000000894d */ /* 0x000fea0003800000 */
[----:B------:R-:W-:-:S06]  /*0320*/  IMAD.WIDE R6, R11, 0x4, R2 ;  /* 0x000000040b067825 */ /* 0x000fcc00078e0202 */
[----:B------:R-:W2:Y:S01]  /*0330*/  LDG.E R7, desc[UR4][R6.64] ;  /* 0x0000000406077981 */ /* 0x000ea2000c1e1900 */
[----:B------:R-:W-:Y:S01]  /*0340*/  BSSY.RECONVERGENT B0, `(.L_x_5) ;  /* 0x0000004000007945 */ /* 0x000fe20003800200 */
[----:B--2---:R-:W-:-:S13]  /*0350*/  ISETP.GE.AND P0, PT, R7, 0x1, PT ;  /* 0x000000010700780c */ /* 0x004fda0003f06270 */
[----:B------:R-:W-:Y:S05]  /*0360*/  @!P0 BRA `(.L_x_6) ;  /* 0x0000000000048947 */ /* 0x000fea0003800000 */
[----:B------:R0:W-:Y:S02]  /*0370*/  REDG.E.ADD.STRONG.GPU desc[UR4][R8.64], R7 ;  /* 0x000000070800798e */ /* 0x0001e4000c12e104 */
.L_x_6:
[----:B------:R-:W-:Y:S05]  /*0380*/  BSYNC.RECONVERGENT B0 ;  /* 0x0000000000007941 */ /* 0x000fea0003800200 */
.L_x_5:
[----:B------:R-:W-:Y:S05]  /*0390*/  @!P1 BRA `(.L_x_7) ;  /* 0xfffffffc00589947 */ /* 0x000fea000383ffff */
[----:B------:R-:W-:Y:S05]  /*03a0*/  EXIT ;  /* 0x000000000000794d */ /* 0x000fea0003800000 */
.L_x_8:
[----:B------:R-:W-:-:S00]  /*03b0*/  BRA `(.L_x_8) ;  /* 0xfffffffc00fc7947 */ /* 0x000fc0000383ffff */
[----:B------:R-:W-:-:S00]  /*03c0*/  NOP ;  /* 0x0000000000007918 */ /* 0x000fc00000000000 */
        /* <DEDUP_REMOVED lines=11> */
.L_x_9:


//--------------------- .nv.shared.reserved.0     --------------------------
	.section	.nv.shared.reserved.0,"aw",@nobits
	.weak		__nv_reservedSMEM_offset_0_alias
	.size		__nv_reservedSMEM_offset_0_alias, 0, 64
	.other		__nv_reservedSMEM_offset_0_alias,@"STO_CUDA_RESERVED_SHARED STV_DEFAULT"
__nv_reservedSMEM_offset_0_alias:
	.zero		0
	.zero		64


//--------------------- .nv.global                --------------------------
	.section	.nv.global,"aw",@nobits
	.align	4
.nv.global:
	.type		d_output,@object
	.size		d_output,(d_gotoFn - d_output)
d_output:
	.zero		40000
	.type		d_gotoFn,@object
	.size		d_gotoFn,(.L_0 - d_gotoFn)
d_gotoFn:
	.zero		160000
.L_0:


//--------------------- .nv.constant0._Z22ahoCorasickParallelGPUPKciPi --------------------------
	.section	.nv.constant0._Z22ahoCorasickParallelGPUPKciPi,"a",@progbits
	.sectionflags	@""
	.align	4
.nv.constant0._Z22ahoCorasickParallelGPUPKciPi:
	.zero		920


//--------------------- SYMBOLS --------------------------

	.type		.nv.reservedSmem.offset0,@object
	.size		.nv.reservedSmem.offset0,0x4
